//
// Generated by NVIDIA NVVM Compiler
//
// Compiler Build ID: CL-36424714
// Cuda compilation tools, release 13.0, V13.0.88
// Based on NVVM 20.0.0
//

.version 9.0
.target sm_100
.address_size 64

	// .globl	_Z6runnerPP4Basei

.visible .entry _Z6runnerPP4Basei(
	.param .u64 .ptr .align 1 _Z6runnerPP4Basei_param_0,
	.param .u32 _Z6runnerPP4Basei_param_1
)
{
	.reg .pred 	%p<10>;
	.reg .b32 	%r<23>;
	.reg .b64 	%rd<103>;

	ld.param.u64 	%rd8, [_Z6runnerPP4Basei_param_0];
	ld.param.u32 	%r16, [_Z6runnerPP4Basei_param_1];
	cvta.to.global.u64 	%rd1, %rd8;
	setp.lt.s32 	%p1, %r16, 1;
	@%p1 bra 	$L__BB0_13;
	and.b32  	%r1, %r16, 15;
	setp.lt.u32 	%p2, %r16, 16;
	mov.b32 	%r20, 0;
	@%p2 bra 	$L__BB0_4;
	and.b32  	%r20, %r16, 2147483632;
	neg.s32 	%r18, %r20;
	add.s64 	%rd101, %rd1, 64;
$L__BB0_3:
	.pragma "nounroll";
	ld.global.u64 	%rd9, [%rd101+-64];
	ld.u64 	%rd10, [%rd9];
	ld.u64 	%rd11, [%rd10+40];
	{ // callseq 0, 0
	.param .b64 param0;
	st.param.b64 	[param0], %rd9;
	prototype_0 : .callprototype ()_ (.param .b64 _);
	call 
	%rd11, 
	(
	param0
	)
	, prototype_0;
	} // callseq 0
	ld.global.u64 	%rd12, [%rd101+-56];
	ld.u64 	%rd13, [%rd12];
	ld.u64 	%rd14, [%rd13+40];
	{ // callseq 1, 0
	.param .b64 param0;
	st.param.b64 	[param0], %rd12;
	prototype_1 : .callprototype ()_ (.param .b64 _);
	call 
	%rd14, 
	(
	param0
	)
	, prototype_1;
	} // callseq 1
	ld.global.u64 	%rd15, [%rd101+-48];
	ld.u64 	%rd16, [%rd15];
	ld.u64 	%rd17, [%rd16+40];
	{ // callseq 2, 0
	.param .b64 param0;
	st.param.b64 	[param0], %rd15;
	prototype_2 : .callprototype ()_ (.param .b64 _);
	call 
	%rd17, 
	(
	param0
	)
	, prototype_2;
	} // callseq 2
	ld.global.u64 	%rd18, [%rd101+-40];
	ld.u64 	%rd19, [%rd18];
	ld.u64 	%rd20, [%rd19+40];
	{ // callseq 3, 0
	.param .b64 param0;
	st.param.b64 	[param0], %rd18;
	prototype_3 : .callprototype ()_ (.param .b64 _);
	call 
	%rd20, 
	(
	param0
	)
	, prototype_3;
	} // callseq 3
	ld.global.u64 	%rd21, [%rd101+-32];
	ld.u64 	%rd22, [%rd21];
	ld.u64 	%rd23, [%rd22+40];
	{ // callseq 4, 0
	.param .b64 param0;
	st.param.b64 	[param0], %rd21;
	prototype_4 : .callprototype ()_ (.param .b64 _);
	call 
	%rd23, 
	(
	param0
	)
	, prototype_4;
	} // callseq 4
	ld.global.u64 	%rd24, [%rd101+-24];
	ld.u64 	%rd25, [%rd24];
	ld.u64 	%rd26, [%rd25+40];
	{ // callseq 5, 0
	.param .b64 param0;
	st.param.b64 	[param0], %rd24;
	prototype_5 : .callprototype ()_ (.param .b64 _);
	call 
	%rd26, 
	(
	param0
	)
	, prototype_5;
	} // callseq 5
	ld.global.u64 	%rd27, [%rd101+-16];
	ld.u64 	%rd28, [%rd27];
	ld.u64 	%rd29, [%rd28+40];
	{ // callseq 6, 0
	.param .b64 param0;
	st.param.b64 	[param0], %rd27;
	prototype_6 : .callprototype ()_ (.param .b64 _);
	call 
	%rd29, 
	(
	param0
	)
	, prototype_6;
	} // callseq 6
	ld.global.u64 	%rd30, [%rd101+-8];
	ld.u64 	%rd31, [%rd30];
	ld.u64 	%rd32, [%rd31+40];
	{ // callseq 7, 0
	.param .b64 param0;
	st.param.b64 	[param0], %rd30;
	prototype_7 : .callprototype ()_ (.param .b64 _);
	call 
	%rd32, 
	(
	param0
	)
	, prototype_7;
	} // callseq 7
	ld.global.u64 	%rd33, [%rd101];
	ld.u64 	%rd34, [%rd33];
	ld.u64 	%rd35, [%rd34+40];
	{ // callseq 8, 0
	.param .b64 param0;
	st.param.b64 	[param0], %rd33;
	prototype_8 : .callprototype ()_ (.param .b64 _);
	call 
	%rd35, 
	(
	param0
	)
	, prototype_8;
	} // callseq 8
	ld.global.u64 	%rd36, [%rd101+8];
	ld.u64 	%rd37, [%rd36];
	ld.u64 	%rd38, [%rd37+40];
	{ // callseq 9, 0
	.param .b64 param0;
	st.param.b64 	[param0], %rd36;
	prototype_9 : .callprototype ()_ (.param .b64 _);
	call 
	%rd38, 
	(
	param0
	)
	, prototype_9;
	} // callseq 9
	ld.global.u64 	%rd39, [%rd101+16];
	ld.u64 	%rd40, [%rd39];
	ld.u64 	%rd41, [%rd40+40];
	{ // callseq 10, 0
	.param .b64 param0;
	st.param.b64 	[param0], %rd39;
	prototype_10 : .callprototype ()_ (.param .b64 _);
	call 
	%rd41, 
	(
	param0
	)
	, prototype_10;
	} // callseq 10
	ld.global.u64 	%rd42, [%rd101+24];
	ld.u64 	%rd43, [%rd42];
	ld.u64 	%rd44, [%rd43+40];
	{ // callseq 11, 0
	.param .b64 param0;
	st.param.b64 	[param0], %rd42;
	prototype_11 : .callprototype ()_ (.param .b64 _);
	call 
	%rd44, 
	(
	param0
	)
	, prototype_11;
	} // callseq 11
	ld.global.u64 	%rd45, [%rd101+32];
	ld.u64 	%rd46, [%rd45];
	ld.u64 	%rd47, [%rd46+40];
	{ // callseq 12, 0
	.param .b64 param0;
	st.param.b64 	[param0], %rd45;
	prototype_12 : .callprototype ()_ (.param .b64 _);
	call 
	%rd47, 
	(
	param0
	)
	, prototype_12;
	} // callseq 12
	ld.global.u64 	%rd48, [%rd101+40];
	ld.u64 	%rd49, [%rd48];
	ld.u64 	%rd50, [%rd49+40];
	{ // callseq 13, 0
	.param .b64 param0;
	st.param.b64 	[param0], %rd48;
	prototype_13 : .callprototype ()_ (.param .b64 _);
	call 
	%rd50, 
	(
	param0
	)
	, prototype_13;
	} // callseq 13
	ld.global.u64 	%rd51, [%rd101+48];
	ld.u64 	%rd52, [%rd51];
	ld.u64 	%rd53, [%rd52+40];
	{ // callseq 14, 0
	.param .b64 param0;
	st.param.b64 	[param0], %rd51;
	prototype_14 : .callprototype ()_ (.param .b64 _);
	call 
	%rd53, 
	(
	param0
	)
	, prototype_14;
	} // callseq 14
	ld.global.u64 	%rd54, [%rd101+56];
	ld.u64 	%rd55, [%rd54];
	ld.u64 	%rd56, [%rd55+40];
	{ // callseq 15, 0
	.param .b64 param0;
	st.param.b64 	[param0], %rd54;
	prototype_15 : .callprototype ()_ (.param .b64 _);
	call 
	%rd56, 
	(
	param0
	)
	, prototype_15;
	} // callseq 15
	add.s32 	%r18, %r18, 16;
	add.s64 	%rd101, %rd101, 128;
	setp.ne.s32 	%p3, %r18, 0;
	@%p3 bra 	$L__BB0_3;
$L__BB0_4:
	setp.eq.s32 	%p4, %r1, 0;
	@%p4 bra 	$L__BB0_13;
	and.b32  	%r7, %r16, 7;
	setp.lt.u32 	%p5, %r1, 8;
	@%p5 bra 	$L__BB0_7;
	mul.wide.u32 	%rd57, %r20, 8;
	add.s64 	%rd58, %rd1, %rd57;
	ld.global.u64 	%rd59, [%rd58];
	ld.u64 	%rd60, [%rd59];
	ld.u64 	%rd61, [%rd60+40];
	{ // callseq 16, 0
	.param .b64 param0;
	st.param.b64 	[param0], %rd59;
	prototype_16 : .callprototype ()_ (.param .b64 _);
	call 
	%rd61, 
	(
	param0
	)
	, prototype_16;
	} // callseq 16
	ld.global.u64 	%rd62, [%rd58+8];
	ld.u64 	%rd63, [%rd62];
	ld.u64 	%rd64, [%rd63+40];
	{ // callseq 17, 0
	.param .b64 param0;
	st.param.b64 	[param0], %rd62;
	prototype_17 : .callprototype ()_ (.param .b64 _);
	call 
	%rd64, 
	(
	param0
	)
	, prototype_17;
	} // callseq 17
	ld.global.u64 	%rd65, [%rd58+16];
	ld.u64 	%rd66, [%rd65];
	ld.u64 	%rd67, [%rd66+40];
	{ // callseq 18, 0
	.param .b64 param0;
	st.param.b64 	[param0], %rd65;
	prototype_18 : .callprototype ()_ (.param .b64 _);
	call 
	%rd67, 
	(
	param0
	)
	, prototype_18;
	} // callseq 18
	ld.global.u64 	%rd68, [%rd58+24];
	ld.u64 	%rd69, [%rd68];
	ld.u64 	%rd70, [%rd69+40];
	{ // callseq 19, 0
	.param .b64 param0;
	st.param.b64 	[param0], %rd68;
	prototype_19 : .callprototype ()_ (.param .b64 _);
	call 
	%rd70, 
	(
	param0
	)
	, prototype_19;
	} // callseq 19
	ld.global.u64 	%rd71, [%rd58+32];
	ld.u64 	%rd72, [%rd71];
	ld.u64 	%rd73, [%rd72+40];
	{ // callseq 20, 0
	.param .b64 param0;
	st.param.b64 	[param0], %rd71;
	prototype_20 : .callprototype ()_ (.param .b64 _);
	call 
	%rd73, 
	(
	param0
	)
	, prototype_20;
	} // callseq 20
	ld.global.u64 	%rd74, [%rd58+40];
	ld.u64 	%rd75, [%rd74];
	ld.u64 	%rd76, [%rd75+40];
	{ // callseq 21, 0
	.param .b64 param0;
	st.param.b64 	[param0], %rd74;
	prototype_21 : .callprototype ()_ (.param .b64 _);
	call 
	%rd76, 
	(
	param0
	)
	, prototype_21;
	} // callseq 21
	ld.global.u64 	%rd77, [%rd58+48];
	ld.u64 	%rd78, [%rd77];
	ld.u64 	%rd79, [%rd78+40];
	{ // callseq 22, 0
	.param .b64 param0;
	st.param.b64 	[param0], %rd77;
	prototype_22 : .callprototype ()_ (.param .b64 _);
	call 
	%rd79, 
	(
	param0
	)
	, prototype_22;
	} // callseq 22
	ld.global.u64 	%rd80, [%rd58+56];
	ld.u64 	%rd81, [%rd80];
	ld.u64 	%rd82, [%rd81+40];
	{ // callseq 23, 0
	.param .b64 param0;
	st.param.b64 	[param0], %rd80;
	prototype_23 : .callprototype ()_ (.param .b64 _);
	call 
	%rd82, 
	(
	param0
	)
	, prototype_23;
	} // callseq 23
	add.s32 	%r20, %r20, 8;
$L__BB0_7:
	setp.eq.s32 	%p6, %r7, 0;
	@%p6 bra 	$L__BB0_13;
	and.b32  	%r10, %r16, 3;
	setp.lt.u32 	%p7, %r7, 4;
	@%p7 bra 	$L__BB0_10;
	mul.wide.u32 	%rd83, %r20, 8;
	add.s64 	%rd84, %rd1, %rd83;
	ld.global.u64 	%rd85, [%rd84];
	ld.u64 	%rd86, [%rd85];
	ld.u64 	%rd87, [%rd86+40];
	{ // callseq 24, 0
	.param .b64 param0;
	st.param.b64 	[param0], %rd85;
	prototype_24 : .callprototype ()_ (.param .b64 _);
	call 
	%rd87, 
	(
	param0
	)
	, prototype_24;
	} // callseq 24
	ld.global.u64 	%rd88, [%rd84+8];
	ld.u64 	%rd89, [%rd88];
	ld.u64 	%rd90, [%rd89+40];
	{ // callseq 25, 0
	.param .b64 param0;
	st.param.b64 	[param0], %rd88;
	prototype_25 : .callprototype ()_ (.param .b64 _);
	call 
	%rd90, 
	(
	param0
	)
	, prototype_25;
	} // callseq 25
	ld.global.u64 	%rd91, [%rd84+16];
	ld.u64 	%rd92, [%rd91];
	ld.u64 	%rd93, [%rd92+40];
	{ // callseq 26, 0
	.param .b64 param0;
	st.param.b64 	[param0], %rd91;
	prototype_26 : .callprototype ()_ (.param .b64 _);
	call 
	%rd93, 
	(
	param0
	)
	, prototype_26;
	} // callseq 26
	ld.global.u64 	%rd94, [%rd84+24];
	ld.u64 	%rd95, [%rd94];
	ld.u64 	%rd96, [%rd95+40];
	{ // callseq 27, 0
	.param .b64 param0;
	st.param.b64 	[param0], %rd94;
	prototype_27 : .callprototype ()_ (.param .b64 _);
	call 
	%rd96, 
	(
	param0
	)
	, prototype_27;
	} // callseq 27
	add.s32 	%r20, %r20, 4;
$L__BB0_10:
	setp.eq.s32 	%p8, %r10, 0;
	@%p8 bra 	$L__BB0_13;
	mul.wide.u32 	%rd97, %r20, 8;
	add.s64 	%rd102, %rd1, %rd97;
	neg.s32 	%r22, %r10;
$L__BB0_12:
	.pragma "nounroll";
	ld.global.u64 	%rd98, [%rd102];
	ld.u64 	%rd99, [%rd98];
	ld.u64 	%rd100, [%rd99+40];
	{ // callseq 28, 0
	.param .b64 param0;
	st.param.b64 	[param0], %rd98;
	prototype_28 : .callprototype ()_ (.param .b64 _);
	call 
	%rd100, 
	(
	param0
	)
	, prototype_28;
	} // callseq 28
	add.s64 	%rd102, %rd102, 8;
	add.s32 	%r22, %r22, 1;
	setp.ne.s32 	%p9, %r22, 0;
	@%p9 bra 	$L__BB0_12;
$L__BB0_13:
	ret;

}
	// .globl	_Z18resuscitate_kernelI4Sub1EvPPT_i
.visible .entry _Z18resuscitate_kernelI4Sub1EvPPT_i(
	.param .u64 .ptr .align 1 _Z18resuscitate_kernelI4Sub1EvPPT_i_param_0,
	.param .u32 _Z18resuscitate_kernelI4Sub1EvPPT_i_param_1
)
{


	ret;

}
	// .globl	_Z18resuscitate_kernelI4Sub2EvPPT_i
.visible .entry _Z18resuscitate_kernelI4Sub2EvPPT_i(
	.param .u64 .ptr .align 1 _Z18resuscitate_kernelI4Sub2EvPPT_i_param_0,
	.param .u32 _Z18resuscitate_kernelI4Sub2EvPPT_i_param_1
)
{


	ret;

}


// ===== COMPILED SASS (sm_100) =====

	.target	sm_100

	.elftype	@"ET_EXEC"


//--------------------- .note.nv.tkinfo           --------------------------
	.section	.note.nv.tkinfo,"",@"SHT_NOTE"
	.sectionflags	@"SHF_NOTE_NV_TKINFO"
	.tkinfo
        /*0018*/ 	.word	0x00000002
        /*0030*/ 	.string	""
        /*0030*/ 	.string	"ptxas"
        /*0030*/ 	.string	"Cuda compilation tools, release 13.0, V13.0.88"
        /*0030*/ 	.string	"Build cuda_13.0.r13.0/compiler.36424714_0"
        /*0030*/ 	.string	"-arch sm_100 -m 64 "



//--------------------- .note.nv.cuinfo           --------------------------
	.section	.note.nv.cuinfo,"",@"SHT_NOTE"
	.sectionflags	@"SHF_NOTE_NV_CUINFO"
        /*0018*/ 	.short	0x0002
        /*001a*/ 	.short	0x0064
        /*001c*/ 	.short	0x0082
	.zero		2


//--------------------- .nv.info                  --------------------------
	.section	.nv.info,"",@"SHT_CUDA_INFO"
	.align	4


	//----- nvinfo : EIATTR_REGCOUNT
	.align		4
        /*0000*/ 	.byte	0x04, 0x2f
        /*0002*/ 	.short	(.L_1 - .L_0)
	.align		4
.L_0:
        /*0004*/ 	.word	index@(_Z6runnerPP4Basei)
        /*0008*/ 	.word	0x0000001a


	//----- nvinfo : EIATTR_FRAME_SIZE
	.align		4
.L_1:
        /*000c*/ 	.byte	0x04, 0x11
        /*000e*/ 	.short	(.L_3 - .L_2)
	.align		4
.L_2:
        /*0010*/ 	.word	index@(_Z6runnerPP4Basei)
        /*0014*/ 	.word	0x00000000


	//----- nvinfo : EIATTR_REGCOUNT
	.align		4
.L_3:
        /*0018*/ 	.byte	0x04, 0x2f
        /*001a*/ 	.short	(.L_5 - .L_4)
	.align		4
.L_4:
        /*001c*/ 	.word	index@(_Z18resuscitate_kernelI4Sub1EvPPT_i)
        /*0020*/ 	.word	0x00000004


	//----- nvinfo : EIATTR_FRAME_SIZE
	.align		4
.L_5:
        /*0024*/ 	.byte	0x04, 0x11
        /*0026*/ 	.short	(.L_7 - .L_6)
	.align		4
.L_6:
        /*0028*/ 	.word	index@(_Z18resuscitate_kernelI4Sub1EvPPT_i)
        /*002c*/ 	.word	0x00000000


	//----- nvinfo : EIATTR_REGCOUNT
	.align		4
.L_7:
        /*0030*/ 	.byte	0x04, 0x2f
        /*0032*/ 	.short	(.L_9 - .L_8)
	.align		4
.L_8:
        /*0034*/ 	.word	index@(_Z18resuscitate_kernelI4Sub2EvPPT_i)
        /*0038*/ 	.word	0x00000004


	//----- nvinfo : EIATTR_FRAME_SIZE
	.align		4
.L_9:
        /*003c*/ 	.byte	0x04, 0x11
        /*003e*/ 	.short	(.L_11 - .L_10)
	.align		4
.L_10:
        /*0040*/ 	.word	index@(_Z18resuscitate_kernelI4Sub2EvPPT_i)
        /*0044*/ 	.word	0x00000000


	//----- nvinfo : EIATTR_MIN_STACK_SIZE
	.align		4
.L_11:
        /*0048*/ 	.byte	0x04, 0x12
        /*004a*/ 	.short	(.L_13 - .L_12)
	.align		4
.L_12:
        /*004c*/ 	.word	index@(_Z18resuscitate_kernelI4Sub2EvPPT_i)
        /*0050*/ 	.word	0x00000000


	//----- nvinfo : EIATTR_MIN_STACK_SIZE
	.align		4
.L_13:
        /*0054*/ 	.byte	0x04, 0x12
        /*0056*/ 	.short	(.L_15 - .L_14)
	.align		4
.L_14:
        /*0058*/ 	.word	index@(_Z18resuscitate_kernelI4Sub1EvPPT_i)
        /*005c*/ 	.word	0x00000000


	//----- nvinfo : EIATTR_MIN_STACK_SIZE
	.align		4
.L_15:
        /*0060*/ 	.byte	0x04, 0x12
        /*0062*/ 	.short	(.L_17 - .L_16)
	.align		4
.L_16:
        /*0064*/ 	.word	index@(_Z6runnerPP4Basei)
        /*0068*/ 	.word	0x00000000
.L_17:


//--------------------- .nv.compat                --------------------------
	.section	.nv.compat,"",@"SHT_CUDA_COMPAT_INFO"
	.align	4
        /*0000*/ 	.byte	0x02, 0x09, 0x00, 0x00, 0x02, 0x02, 0x01, 0x00, 0x02, 0x05, 0x05, 0x00, 0x03, 0x07, 0x01, 0x01
        /*0010*/ 	.byte	0x02, 0x03, 0x00, 0x00, 0x02, 0x06, 0x01, 0x00, 0x04, 0x0b, 0x08, 0x00, 0x09, 0x00, 0x00, 0x00
        /*0020*/ 	.byte	0x00, 0x00, 0x00, 0x00


//--------------------- .nv.info._Z18resuscitate_kernelI4Sub2EvPPT_i --------------------------
	.section	.nv.info._Z18resuscitate_kernelI4Sub2EvPPT_i,"",@"SHT_CUDA_INFO"
	.sectionflags	@""
	.align	4


	//----- nvinfo : EIATTR_CUDA_API_VERSION
	.align		4
        /*0000*/ 	.byte	0x04, 0x37
        /*0002*/ 	.short	(.L_19 - .L_18)
.L_18:
        /*0004*/ 	.word	0x00000082


	//----- nvinfo : EIATTR_KPARAM_INFO
	.align		4
.L_19:
        /*0008*/ 	.byte	0x04, 0x17
        /*000a*/ 	.short	(.L_21 - .L_20)
.L_20:
        /*000c*/ 	.word	0x00000000
        /*0010*/ 	.short	0x0001
        /*0012*/ 	.short	0x0008
        /*0014*/ 	.byte	0x00, 0xf0, 0x11, 0x00


	//----- nvinfo : EIATTR_KPARAM_INFO
	.align		4
.L_21:
        /*0018*/ 	.byte	0x04, 0x17
        /*001a*/ 	.short	(.L_23 - .L_22)
.L_22:
        /*001c*/ 	.word	0x00000000
        /*0020*/ 	.short	0x0000
        /*0022*/ 	.short	0x0000
        /*0024*/ 	.byte	0x00, 0xf5, 0x21, 0x00


	//----- nvinfo : EIATTR_SPARSE_MMA_MASK
	.align		4
.L_23:
        /*0028*/ 	.byte	0x03, 0x50
        /*002a*/ 	.short	0x0000


	//----- nvinfo : EIATTR_MAXREG_COUNT
	.align		4
        /*002c*/ 	.byte	0x03, 0x1b
        /*002e*/ 	.short	0x00ff


	//----- nvinfo : EIATTR_MERCURY_ISA_VERSION
	.align		4
        /*0030*/ 	.byte	0x03, 0x5f
        /*0032*/ 	.short	0x0101


	//----- nvinfo : EIATTR_VRC_CTA_INIT_COUNT
	.align		4
        /*0034*/ 	.byte	0x02, 0x4a
	.zero		1
	.zero		1


	//----- nvinfo : EIATTR_EXIT_INSTR_OFFSETS
	.align		4
        /*0038*/ 	.byte	0x04, 0x1c
        /*003a*/ 	.short	(.L_25 - .L_24)


	//   ....[0]....
.L_24:
        /*003c*/ 	.word	0x00000010


	//----- nvinfo : EIATTR_CBANK_PARAM_SIZE
	.align		4
.L_25:
        /*0040*/ 	.byte	0x03, 0x19
        /*0042*/ 	.short	0x000c


	//----- nvinfo : EIATTR_PARAM_CBANK
	.align		4
        /*0044*/ 	.byte	0x04, 0x0a
        /*0046*/ 	.short	(.L_27 - .L_26)
	.align		4
.L_26:
        /*0048*/ 	.word	index@(.nv.constant0._Z18resuscitate_kernelI4Sub2EvPPT_i)
        /*004c*/ 	.short	0x0380
        /*004e*/ 	.short	0x000c


	//----- nvinfo : EIATTR_SW_WAR
	.align		4
.L_27:
        /*0050*/ 	.byte	0x04, 0x36
        /*0052*/ 	.short	(.L_29 - .L_28)
.L_28:
        /*0054*/ 	.word	0x00000008
.L_29:


//--------------------- .nv.info._Z18resuscitate_kernelI4Sub1EvPPT_i --------------------------
	.section	.nv.info._Z18resuscitate_kernelI4Sub1EvPPT_i,"",@"SHT_CUDA_INFO"
	.sectionflags	@""
	.align	4


	//----- nvinfo : EIATTR_CUDA_API_VERSION
	.align		4
        /*0000*/ 	.byte	0x04, 0x37
        /*0002*/ 	.short	(.L_31 - .L_30)
.L_30:
        /*0004*/ 	.word	0x00000082


	//----- nvinfo : EIATTR_KPARAM_INFO
	.align		4
.L_31:
        /*0008*/ 	.byte	0x04, 0x17
        /*000a*/ 	.short	(.L_33 - .L_32)
.L_32:
        /*000c*/ 	.word	0x00000000
        /*0010*/ 	.short	0x0001
        /*0012*/ 	.short	0x0008
        /*0014*/ 	.byte	0x00, 0xf0, 0x11, 0x00


	//----- nvinfo : EIATTR_KPARAM_INFO
	.align		4
.L_33:
        /*0018*/ 	.byte	0x04, 0x17
        /*001a*/ 	.short	(.L_35 - .L_34)
.L_34:
        /*001c*/ 	.word	0x00000000
        /*0020*/ 	.short	0x0000
        /*0022*/ 	.short	0x0000
        /*0024*/ 	.byte	0x00, 0xf5, 0x21, 0x00


	//----- nvinfo : EIATTR_SPARSE_MMA_MASK
	.align		4
.L_35:
        /*0028*/ 	.byte	0x03, 0x50
        /*002a*/ 	.short	0x0000


	//----- nvinfo : EIATTR_MAXREG_COUNT
	.align		4
        /*002c*/ 	.byte	0x03, 0x1b
        /*002e*/ 	.short	0x00ff


	//----- nvinfo : EIATTR_MERCURY_ISA_VERSION
	.align		4
        /*0030*/ 	.byte	0x03, 0x5f
        /*0032*/ 	.short	0x0101


	//----- nvinfo : EIATTR_VRC_CTA_INIT_COUNT
	.align		4
        /*0034*/ 	.byte	0x02, 0x4a
	.zero		1
	.zero		1


	//----- nvinfo : EIATTR_EXIT_INSTR_OFFSETS
	.align		4
        /*0038*/ 	.byte	0x04, 0x1c
        /*003a*/ 	.short	(.L_37 - .L_36)


	//   ....[0]....
.L_36:
        /*003c*/ 	.word	0x00000010


	//----- nvinfo : EIATTR_CBANK_PARAM_SIZE
	.align		4
.L_37:
        /*0040*/ 	.byte	0x03, 0x19
        /*0042*/ 	.short	0x000c


	//----- nvinfo : EIATTR_PARAM_CBANK
	.align		4
        /*0044*/ 	.byte	0x04, 0x0a
        /*0046*/ 	.short	(.L_39 - .L_38)
	.align		4
.L_38:
        /*0048*/ 	.word	index@(.nv.constant0._Z18resuscitate_kernelI4Sub1EvPPT_i)
        /*004c*/ 	.short	0x0380
        /*004e*/ 	.short	0x000c


	//----- nvinfo : EIATTR_SW_WAR
	.align		4
.L_39:
        /*0050*/ 	.byte	0x04, 0x36
        /*0052*/ 	.short	(.L_41 - .L_40)
.L_40:
        /*0054*/ 	.word	0x00000008
.L_41:


//--------------------- .nv.info._Z6runnerPP4Basei --------------------------
	.section	.nv.info._Z6runnerPP4Basei,"",@"SHT_CUDA_INFO"
	.sectionflags	@""
	.align	4


	//----- nvinfo : EIATTR_CUDA_API_VERSION
	.align		4
        /*0000*/ 	.byte	0x04, 0x37
        /*0002*/ 	.short	(.L_43 - .L_42)
.L_42:
        /*0004*/ 	.word	0x00000082


	//----- nvinfo : EIATTR_KPARAM_INFO
	.align		4
.L_43:
        /*0008*/ 	.byte	0x04, 0x17
        /*000a*/ 	.short	(.L_45 - .L_44)
.L_44:
        /*000c*/ 	.word	0x00000000
        /*0010*/ 	.short	0x0001
        /*0012*/ 	.short	0x0008
        /*0014*/ 	.byte	0x00, 0xf0, 0x11, 0x00


	//----- nvinfo : EIATTR_KPARAM_INFO
	.align		4
.L_45:
        /*0018*/ 	.byte	0x04, 0x17
        /*001a*/ 	.short	(.L_47 - .L_46)
.L_46:
        /*001c*/ 	.word	0x00000000
        /*0020*/ 	.short	0x0000
        /*0022*/ 	.short	0x0000
        /*0024*/ 	.byte	0x00, 0xf5, 0x21, 0x00


	//----- nvinfo : EIATTR_SPARSE_MMA_MASK
	.align		4
.L_47:
        /*0028*/ 	.byte	0x03, 0x50
        /*002a*/ 	.short	0x0000


	//----- nvinfo : EIATTR_MAXREG_COUNT
	.align		4
        /*002c*/ 	.byte	0x03, 0x1b
        /*002e*/ 	.short	0x00ff


	//----- nvinfo : EIATTR_MERCURY_ISA_VERSION
	.align		4
        /*0030*/ 	.byte	0x03, 0x5f
        /*0032*/ 	.short	0x0101


	//----- nvinfo : EIATTR_VRC_CTA_INIT_COUNT
	.align		4
        /*0034*/ 	.byte	0x02, 0x4a
	.zero		1
	.zero		1


	//----- nvinfo : EIATTR_EXIT_INSTR_OFFSETS
	.align		4
        /*0038*/ 	.byte	0x04, 0x1c
        /*003a*/ 	.short	(.L_49 - .L_48)


	//   ....[0]....
.L_48:
        /*003c*/ 	.word	0x00000030


	//   ....[1]....
        /*0040*/ 	.word	0x000009a0


	//   ....[2]....
        /*0044*/ 	.word	0x00000e30


	//   ....[3]....
        /*0048*/ 	.word	0x000010c0


	//   ....[4]....
        /*004c*/ 	.word	0x000011f0


	//----- nvinfo : EIATTR_CRS_STACK_SIZE
	.align		4
.L_49:
        /*0050*/ 	.byte	0x04, 0x1e
        /*0052*/ 	.short	(.L_51 - .L_50)
.L_50:
        /*0054*/ 	.word	0x00000000


	//----- nvinfo : EIATTR_CBANK_PARAM_SIZE
	.align		4
.L_51:
        /*0058*/ 	.byte	0x03, 0x19
        /*005a*/ 	.short	0x000c


	//----- nvinfo : EIATTR_PARAM_CBANK
	.align		4
        /*005c*/ 	.byte	0x04, 0x0a
        /*005e*/ 	.short	(.L_53 - .L_52)
	.align		4
.L_52:
        /*0060*/ 	.word	index@(.nv.constant0._Z6runnerPP4Basei)
        /*0064*/ 	.short	0x0380
        /*0066*/ 	.short	0x000c


	//----- nvinfo : EIATTR_SW_WAR
	.align		4
.L_53:
        /*0068*/ 	.byte	0x04, 0x36
        /*006a*/ 	.short	(.L_55 - .L_54)
.L_54:
        /*006c*/ 	.word	0x00000008
.L_55:


//--------------------- .nv.callgraph             --------------------------
	.section	.nv.callgraph,"",@"SHT_CUDA_CALLGRAPH"
	.align	4
	.sectionentsize	8
	.align		4
        /*0000*/ 	.word	0x00000000
	.align		4
        /*0004*/ 	.word	0xffffffff
	.align		4
        /*0008*/ 	.word	0x00000000
	.align		4
        /*000c*/ 	.word	0xfffffffe
	.align		4
        /*0010*/ 	.word	0x00000000
	.align		4
        /*0014*/ 	.word	0xfffffffd
	.align		4
        /*0018*/ 	.word	0x00000000
	.align		4
        /*001c*/ 	.word	0xfffffffc


//--------------------- .text._Z18resuscitate_kernelI4Sub2EvPPT_i --------------------------
	.section	.text._Z18resuscitate_kernelI4Sub2EvPPT_i,"ax",@progbits
	.align	128
        .global         _Z18resuscitate_kernelI4Sub2EvPPT_i
        .type           _Z18resuscitate_kernelI4Sub2EvPPT_i,@function
        .size           _Z18resuscitate_kernelI4Sub2EvPPT_i,(.L_x_37 - _Z18resuscitate_kernelI4Sub2EvPPT_i)
        .other          _Z18resuscitate_kernelI4Sub2EvPPT_i,@"STO_CUDA_ENTRY STV_DEFAULT"
_Z18resuscitate_kernelI4Sub2EvPPT_i:
.text._Z18resuscitate_kernelI4Sub2EvPPT_i:
[----:B------:R-:W-:Y:S01]  /*0000*/  LDC R1, c[0x0][0x37c] ;  /* 0x0000df00ff017b82 */ /* 0x000fe20000000800 */
[----:B------:R-:W-:Y:S05]  /*0010*/  EXIT ;  /* 0x000000000000794d */ /* 0x000fea0003800000 */
.L_x_0:
[----:B------:R-:W-:-:S00]  /*0020*/  BRA `(.L_x_0) ;  /* 0xfffffffc00fc7947 */ /* 0x000fc0000383ffff */
[----:B------:R-:W-:-:S00]  /*0030*/  NOP ;  /* 0x0000000000007918 */ /* 0x000fc00000000000 */
        /* <DEDUP_REMOVED lines=12> */
.L_x_37:


//--------------------- .text._Z18resuscitate_kernelI4Sub1EvPPT_i --------------------------
	.section	.text._Z18resuscitate_kernelI4Sub1EvPPT_i,"ax",@progbits
	.align	128
        .global         _Z18resuscitate_kernelI4Sub1EvPPT_i
        .type           _Z18resuscitate_kernelI4Sub1EvPPT_i,@function
        .size           _Z18resuscitate_kernelI4Sub1EvPPT_i,(.L_x_38 - _Z18resuscitate_kernelI4Sub1EvPPT_i)
        .other          _Z18resuscitate_kernelI4Sub1EvPPT_i,@"STO_CUDA_ENTRY STV_DEFAULT"
_Z18resuscitate_kernelI4Sub1EvPPT_i:
.text._Z18resuscitate_kernelI4Sub1EvPPT_i:
[----:B------:R-:W-:Y:S01]  /*0000*/  LDC R1, c[0x0][0x37c] ;  /* 0x0000df00ff017b82 */ /* 0x000fe20000000800 */
[----:B------:R-:W-:Y:S05]  /*0010*/  EXIT ;  /* 0x000000000000794d */ /* 0x000fea0003800000 */
.L_x_1:
        /* <DEDUP_REMOVED lines=14> */
.L_x_38:


//--------------------- .text._Z6runnerPP4Basei   --------------------------
	.section	.text._Z6runnerPP4Basei,"ax",@progbits
	.align	128
        .global         _Z6runnerPP4Basei
        .type           _Z6runnerPP4Basei,@function
        .size           _Z6runnerPP4Basei,(.L_x_39 - _Z6runnerPP4Basei)
        .other          _Z6runnerPP4Basei,@"STO_CUDA_ENTRY STV_DEFAULT"
_Z6runnerPP4Basei:
.text._Z6runnerPP4Basei:
[----:B------:R-:W-:Y:S08]  /*0000*/  LDC R1, c[0x0][0x37c] ;  /* 0x0000df00ff017b82 */ /* 0x000ff00000000800 */
[----:B------:R-:W0:Y:S02]  /*0010*/  LDC R0, c[0x0][0x388] ;  /* 0x0000e200ff007b82 */ /* 0x000e240000000800 */
[----:B0-----:R-:W-:-:S13]  /*0020*/  ISETP.GE.AND P0, PT, R0, 0x1, PT ;  /* 0x000000010000780c */ /* 0x001fda0003f06270 */
[----:B------:R-:W-:Y:S05]  /*0030*/  @!P0 EXIT ;  /* 0x000000000000894d */ /* 0x000fea0003800000 */
[C---:B------:R-:W-:Y:S01]  /*0040*/  ISETP.GE.U32.AND P0, PT, R0.reuse, 0x10, PT ;  /* 0x000000100000780c */ /* 0x040fe20003f06070 */
[----:B------:R-:W0:Y:S01]  /*0050*/  LDCU.64 UR36, c[0x0][0x358] ;  /* 0x00006b00ff2477ac */ /* 0x000e220008000a00 */
[----:B------:R-:W-:Y:S01]  /*0060*/  LOP3.LUT R17, R0, 0xf, RZ, 0xc0, !PT ;  /* 0x0000000f00117812 */ /* 0x000fe200078ec0ff */
[----:B------:R-:W-:-:S10]  /*0070*/  IMAD.MOV.U32 R16, RZ, RZ, RZ ;  /* 0x000000ffff107224 */ /* 0x000fd400078e00ff */
[----:B------:R-:W-:Y:S05]  /*0080*/  @!P0 BRA `(.L_x_2) ;  /* 0x0000000800408947 */ /* 0x000fea0003800000 */
[----:B------:R-:W1:Y:S01]  /*0090*/  LDCU.64 UR4, c[0x0][0x380] ;  /* 0x00007000ff0477ac */ /* 0x000e620008000a00 */
[----:B------:R-:W-:Y:S01]  /*00a0*/  LOP3.LUT R16, R0, 0x7ffffff0, RZ, 0xc0, !PT ;  /* 0x7ffffff000107812 */ /* 0x000fe200078ec0ff */
[----:B------:R-:W-:Y:S04]  /*00b0*/  BSSY.RECONVERGENT B7, `(.L_x_2) ;  /* 0x000008d000077945 */ /* 0x000fe80003800200 */
[----:B------:R-:W-:Y:S01]  /*00c0*/  IMAD.MOV R2, RZ, RZ, -R16 ;  /* 0x000000ffff027224 */ /* 0x000fe200078e0a10 */
[----:B-1----:R-:W-:-:S04]  /*00d0*/  UIADD3 UR4, UP0, UPT, UR4, 0x40, URZ ;  /* 0x0000004004047890 */ /* 0x002fc8000ff1e0ff */
[----:B------:R-:W-:Y:S02]  /*00e0*/  UIADD3.X UR5, UPT, UPT, URZ, UR5, URZ, UP0, !UPT ;  /* 0x00000005ff057290 */ /* 0x000fe400087fe4ff */
[----:B------:R-:W-:-:S04]  /*00f0*/  IMAD.U32 R22, RZ, RZ, UR4 ;  /* 0x00000004ff167e24 */ /* 0x000fc8000f8e00ff */
[----:B------:R-:W-:-:S07]  /*0100*/  IMAD.U32 R23, RZ, RZ, UR5 ;  /* 0x00000005ff177e24 */ /* 0x000fce000f8e00ff */
.L_x_19:
[----:B0-----:R-:W2:Y:S04]  /*0110*/  LDG.E.64 R4, desc[UR36][R22.64+-0x40] ;  /* 0xffffc02416047981 */ /* 0x001ea8000c1e1b00 */
[----:B--2---:R-:W2:Y:S01]  /*0120*/  LD.E.64 R6, desc[UR36][R4.64] ;  /* 0x0000002404067980 */ /* 0x004ea2000c101b00 */
[----:B------:R-:W-:Y:S01]  /*0130*/  VIADD R2, R2, 0x10 ;  /* 0x0000001002027836 */ /* 0x000fe20000000000 */
[----:B------:R-:W-:Y:S04]  /*0140*/  BSSY.RECONVERGENT B6, `(.L_x_3) ;  /* 0x0000007000067945 */ /* 0x000fe80003800200 */
[----:B------:R-:W-:Y:S01]  /*0150*/  ISETP.NE.AND P0, PT, R2, RZ, PT ;  /* 0x000000ff0200720c */ /* 0x000fe20003f05270 */
[----:B--2---:R-:W5:Y:S03]  /*0160*/  LD.E.64 R6, desc[UR36][R6.64+0x28] ;  /* 0x0000282406067980 */ /* 0x004f66000c101b00 */
[----:B------:R-:W-:Y:S01]  /*0170*/  P2R R18, PR, RZ, 0x1 ;  /* 0x00000001ff127803 */ /* 0x000fe20000000000 */
[----:B------:R-:W-:Y:S01]  /*0180*/  IMAD.MOV.U32 R21, RZ, RZ, 0x0 ;  /* 0x00000000ff157424 */ /* 0x000fe200078e00ff */
[----:B------:R-:W-:-:S07]  /*0190*/  MOV R20, 0x1b0 ;  /* 0x000001b000147802 */ /* 0x000fce0000000f00 */
[----:B-----5:R-:W-:Y:S05]  /*01a0*/  CALL.REL.NOINC R6 `(_Z6runnerPP4Basei) ;  /* 0xfffffffc06947344 */ /* 0x020fea0003c3ffff */
[----:B------:R-:W-:Y:S05]  /*01b0*/  BSYNC.RECONVERGENT B6 ;  /* 0x0000000000067941 */ /* 0x000fea0003800200 */
.L_x_3:
[----:B------:R-:W2:Y:S04]  /*01c0*/  LDG.E.64 R4, desc[UR36][R22.64+-0x38] ;  /* 0xffffc82416047981 */ /* 0x000ea8000c1e1b00 */
[----:B--2---:R-:W2:Y:S01]  /*01d0*/  LD.E.64 R6, desc[UR36][R4.64] ;  /* 0x0000002404067980 */ /* 0x004ea2000c101b00 */
[----:B------:R-:W-:Y:S01]  /*01e0*/  BSSY.RECONVERGENT B6, `(.L_x_4) ;  /* 0x0000005000067945 */ /* 0x000fe20003800200 */
[----:B------:R-:W-:Y:S01]  /*01f0*/  MOV R20, 0x230 ;  /* 0x0000023000147802 */ /* 0x000fe20000000f00 */
[----:B------:R-:W-:Y:S01]  /*0200*/  IMAD.MOV.U32 R21, RZ, RZ, 0x0 ;  /* 0x00000000ff157424 */ /* 0x000fe200078e00ff */
[----:B--2---:R-:W5:Y:S06]  /*0210*/  LD.E.64 R6, desc[UR36][R6.64+0x28] ;  /* 0x0000282406067980 */ /* 0x004f6c000c101b00 */
[----:B-----5:R-:W-:Y:S05]  /*0220*/  CALL.REL.NOINC R6 `(_Z6runnerPP4Basei) ;  /* 0xfffffffc06747344 */ /* 0x020fea0003c3ffff */
[----:B------:R-:W-:Y:S05]  /*0230*/  BSYNC.RECONVERGENT B6 ;  /* 0x0000000000067941 */ /* 0x000fea0003800200 */
.L_x_4:
        /* <DEDUP_REMOVED lines=8> */
.L_x_5:
        /* <DEDUP_REMOVED lines=8> */
.L_x_6:
        /* <DEDUP_REMOVED lines=8> */
.L_x_7:
        /* <DEDUP_REMOVED lines=8> */
.L_x_8:
        /* <DEDUP_REMOVED lines=8> */
.L_x_9:
        /* <DEDUP_REMOVED lines=8> */
.L_x_10:
        /* <DEDUP_REMOVED lines=8> */
.L_x_11:
        /* <DEDUP_REMOVED lines=8> */
.L_x_12:
        /* <DEDUP_REMOVED lines=8> */
.L_x_13:
        /* <DEDUP_REMOVED lines=8> */
.L_x_14:
        /* <DEDUP_REMOVED lines=8> */
.L_x_15:
        /* <DEDUP_REMOVED lines=8> */
.L_x_16:
        /* <DEDUP_REMOVED lines=8> */
.L_x_17:
        /* <DEDUP_REMOVED lines=8> */
.L_x_18:
[----:B------:R-:W-:Y:S02]  /*0940*/  ISETP.NE.AND P6, PT, R18, RZ, PT ;  /* 0x000000ff1200720c */ /* 0x000fe40003fc5270 */
[----:B------:R-:W-:-:S05]  /*0950*/  IADD3 R22, P0, PT, R22, 0x80, RZ ;  /* 0x0000008016167810 */ /* 0x000fca0007f1e0ff */
[----:B------:R-:W-:-:S06]  /*0960*/  IMAD.X R23, RZ, RZ, R23, P0 ;  /* 0x000000ffff177224 */ /* 0x000fcc00000e0617 */
[----:B------:R-:W-:Y:S05]  /*0970*/  @P6 BRA `(.L_x_19) ;  /* 0xfffffff400e46947 */ /* 0x000fea000383ffff */
[----:B------:R-:W-:Y:S05]  /*0980*/  BSYNC.RECONVERGENT B7 ;  /* 0x0000000000077941 */ /* 0x000fea0003800200 */
.L_x_2:
[----:B------:R-:W-:-:S13]  /*0990*/  ISETP.NE.AND P0, PT, R17, RZ, PT ;  /* 0x000000ff1100720c */ /* 0x000fda0003f05270 */
[----:B0-----:R-:W-:Y:S05]  /*09a0*/  @!P0 EXIT ;  /* 0x000000000000894d */ /* 0x001fea0003800000 */
[----:B------:R-:W0:Y:S01]  /*09b0*/  LDC R2, c[0x0][0x388] ;  /* 0x0000e200ff027b82 */ /* 0x000e220000000800 */
[----:B------:R-:W-:Y:S02]  /*09c0*/  ISETP.GE.U32.AND P0, PT, R17, 0x8, PT ;  /* 0x000000081100780c */ /* 0x000fe40003f06070 */
[----:B0-----:R-:W-:-:S11]  /*09d0*/  LOP3.LUT R2, R2, 0x7, RZ, 0xc0, !PT ;  /* 0x0000000702027812 */ /* 0x001fd600078ec0ff */
[----:B------:R-:W-:Y:S05]  /*09e0*/  @!P0 BRA `(.L_x_20) ;  /* 0x00000004000c8947 */ /* 0x000fea0003800000 */
[----:B------:R-:W0:Y:S02]  /*09f0*/  LDC.64 R18, c[0x0][0x380] ;  /* 0x0000e000ff127b82 */ /* 0x000e240000000a00 */
[----:B0-----:R-:W-:-:S05]  /*0a00*/  IMAD.WIDE.U32 R18, R16, 0x8, R18 ;  /* 0x0000000810127825 */ /* 0x001fca00078e0012 */
        /* <DEDUP_REMOVED lines=8> */
.L_x_21:
        /* <DEDUP_REMOVED lines=8> */
.L_x_22:
        /* <DEDUP_REMOVED lines=8> */
.L_x_23:
        /* <DEDUP_REMOVED lines=8> */
.L_x_24:
        /* <DEDUP_REMOVED lines=8> */
.L_x_25:
        /* <DEDUP_REMOVED lines=8> */
.L_x_26:
        /* <DEDUP_REMOVED lines=8> */
.L_x_27:
        /* <DEDUP_REMOVED lines=8> */
.L_x_28:
[----:B------:R-:W-:-:S07]  /*0e10*/  VIADD R16, R16, 0x8 ;  /* 0x0000000810107836 */ /* 0x000fce0000000000 */
.L_x_20:
[----:B------:R-:W-:-:S13]  /*0e20*/  ISETP.NE.AND P0, PT, R2, RZ, PT ;  /* 0x000000ff0200720c */ /* 0x000fda0003f05270 */
[----:B------:R-:W-:Y:S05]  /*0e30*/  @!P0 EXIT ;  /* 0x000000000000894d */ /* 0x000fea0003800000 */
        /* <DEDUP_REMOVED lines=14> */
.L_x_30:
        /* <DEDUP_REMOVED lines=8> */
.L_x_31:
        /* <DEDUP_REMOVED lines=8> */
.L_x_32:
        /* <DEDUP_REMOVED lines=8> */
.L_x_33:
[----:B------:R-:W-:-:S07]  /*10a0*/  VIADD R16, R16, 0x4 ;  /* 0x0000000410107836 */ /* 0x000fce0000000000 */
.L_x_29:
[----:B------:R-:W-:-:S13]  /*10b0*/  ISETP.NE.AND P0, PT, R2, RZ, PT ;  /* 0x000000ff0200720c */ /* 0x000fda0003f05270 */
[----:B------:R-:W-:Y:S05]  /*10c0*/  @!P0 EXIT ;  /* 0x000000000000894d */ /* 0x000fea0003800000 */
[----:B------:R-:W0:Y:S01]  /*10d0*/  LDC.64 R4, c[0x0][0x380] ;  /* 0x0000e000ff047b82 */ /* 0x000e220000000a00 */
[----:B------:R-:W-:Y:S02]  /*10e0*/  IMAD.MOV R2, RZ, RZ, -R2 ;  /* 0x000000ffff027224 */ /* 0x000fe400078e0a02 */
[----:B0-----:R-:W-:-:S07]  /*10f0*/  IMAD.WIDE.U32 R16, R16, 0x8, R4 ;  /* 0x0000000810107825 */ /* 0x001fce00078e0004 */
.L_x_35:
[----:B------:R-:W2:Y:S04]  /*1100*/  LDG.E.64 R4, desc[UR36][R16.64] ;  /* 0x0000002410047981 */ /* 0x000ea8000c1e1b00 */
        /* <DEDUP_REMOVED lines=10> */
.L_x_34:
[----:B------:R-:W-:Y:S02]  /*11b0*/  ISETP.NE.AND P6, PT, R18, RZ, PT ;  /* 0x000000ff1200720c */ /* 0x000fe40003fc5270 */
[----:B------:R-:W-:-:S05]  /*11c0*/  IADD3 R16, P0, PT, R16, 0x8, RZ ;  /* 0x0000000810107810 */ /* 0x000fca0007f1e0ff */
[----:B------:R-:W-:-:S06]  /*11d0*/  IMAD.X R17, RZ, RZ, R17, P0 ;  /* 0x000000ffff117224 */ /* 0x000fcc00000e0611 */
[----:B------:R-:W-:Y:S05]  /*11e0*/  @P6 BRA `(.L_x_35) ;  /* 0xfffffffc00c46947 */ /* 0x000fea000383ffff */
[----:B------:R-:W-:Y:S05]  /*11f0*/  EXIT ;  /* 0x000000000000794d */ /* 0x000fea0003800000 */
.L_x_36:
        /* <DEDUP_REMOVED lines=16> */
.L_x_39:


//--------------------- .nv.shared.reserved.0     --------------------------
	.section	.nv.shared.reserved.0,"aw",@nobits
	.weak		__nv_reservedSMEM_offset_0_alias
	.size		__nv_reservedSMEM_offset_0_alias, 0, 64
	.other		__nv_reservedSMEM_offset_0_alias,@"STO_CUDA_RESERVED_SHARED STV_DEFAULT"
__nv_reservedSMEM_offset_0_alias:
	.zero		0
	.zero		64


//--------------------- .nv.constant0._Z18resuscitate_kernelI4Sub2EvPPT_i --------------------------
	.section	.nv.constant0._Z18resuscitate_kernelI4Sub2EvPPT_i,"a",@progbits
	.sectionflags	@""
	.align	4
.nv.constant0._Z18resuscitate_kernelI4Sub2EvPPT_i:
	.zero		908


//--------------------- .nv.constant0._Z18resuscitate_kernelI4Sub1EvPPT_i --------------------------
	.section	.nv.constant0._Z18resuscitate_kernelI4Sub1EvPPT_i,"a",@progbits
	.sectionflags	@""
	.align	4
.nv.constant0._Z18resuscitate_kernelI4Sub1EvPPT_i:
	.zero		908


//--------------------- .nv.constant0._Z6runnerPP4Basei --------------------------
	.section	.nv.constant0._Z6runnerPP4Basei,"a",@progbits
	.sectionflags	@""
	.align	4
.nv.constant0._Z6runnerPP4Basei:
	.zero		908


//--------------------- SYMBOLS --------------------------

	.type		.nv.reservedSmem.offset0,@object
	.size		.nv.reservedSmem.offset0,0x4
